//
// Generated by NVIDIA NVVM Compiler
//
// Compiler Build ID: CL-36424714
// Cuda compilation tools, release 13.0, V13.0.88
// Based on NVVM 20.0.0
//

.version 9.0
.target sm_100
.address_size 64

	// .globl	_Z20gpu_histogram_kernelPiPci
// _ZZ20gpu_histogram_kernelPiPciE13histo_private has been demoted

.visible .entry _Z20gpu_histogram_kernelPiPci(
	.param .u64 .ptr .align 1 _Z20gpu_histogram_kernelPiPci_param_0,
	.param .u64 .ptr .align 1 _Z20gpu_histogram_kernelPiPci_param_1,
	.param .u32 _Z20gpu_histogram_kernelPiPci_param_2
)
{
	.reg .pred 	%p<19>;
	.reg .b16 	%rs<6>;
	.reg .b32 	%r<157>;
	.reg .b64 	%rd<27>;
	// demoted variable
	.shared .align 4 .b8 _ZZ20gpu_histogram_kernelPiPciE13histo_private[512];
	ld.param.u64 	%rd7, [_Z20gpu_histogram_kernelPiPci_param_0];
	ld.param.u64 	%rd8, [_Z20gpu_histogram_kernelPiPci_param_1];
	ld.param.u32 	%r62, [_Z20gpu_histogram_kernelPiPci_param_2];
	cvta.to.global.u64 	%rd1, %rd8;
	cvta.to.global.u64 	%rd2, %rd7;
	mov.u32 	%r156, %tid.x;
	setp.gt.u32 	%p1, %r156, 127;
	@%p1 bra 	$L__BB0_7;
	mov.u32 	%r2, %ntid.x;
	add.s32 	%r63, %r156, %r2;
	max.u32 	%r64, %r63, 128;
	setp.lt.u32 	%p2, %r63, 128;
	selp.u32 	%r65, 1, 0, %p2;
	add.s32 	%r66, %r63, %r65;
	sub.s32 	%r67, %r64, %r66;
	div.u32 	%r68, %r67, %r2;
	add.s32 	%r3, %r68, %r65;
	and.b32  	%r69, %r3, 3;
	setp.eq.s32 	%p3, %r69, 3;
	mov.u32 	%r144, %r156;
	@%p3 bra 	$L__BB0_4;
	add.s32 	%r70, %r3, 1;
	and.b32  	%r71, %r70, 3;
	shl.b32 	%r72, %r156, 2;
	mov.u32 	%r73, _ZZ20gpu_histogram_kernelPiPciE13histo_private;
	add.s32 	%r141, %r73, %r72;
	shl.b32 	%r5, %r2, 2;
	neg.s32 	%r140, %r71;
	mad.lo.s32 	%r144, %r2, %r71, %r156;
$L__BB0_3:
	.pragma "nounroll";
	mov.b32 	%r74, 0;
	st.shared.u32 	[%r141], %r74;
	add.s32 	%r141, %r141, %r5;
	add.s32 	%r140, %r140, 1;
	setp.ne.s32 	%p4, %r140, 0;
	@%p4 bra 	$L__BB0_3;
$L__BB0_4:
	setp.lt.u32 	%p5, %r3, 3;
	@%p5 bra 	$L__BB0_7;
	shl.b32 	%r13, %r2, 2;
	shl.b32 	%r75, %r144, 2;
	mov.u32 	%r76, _ZZ20gpu_histogram_kernelPiPciE13histo_private;
	add.s32 	%r143, %r76, %r75;
	shl.b32 	%r15, %r2, 4;
	shl.b32 	%r16, %r2, 3;
	mul.lo.s32 	%r17, %r2, 12;
$L__BB0_6:
	mov.b32 	%r77, 0;
	st.shared.u32 	[%r143], %r77;
	add.s32 	%r78, %r143, %r13;
	st.shared.u32 	[%r78], %r77;
	add.s32 	%r79, %r143, %r16;
	st.shared.u32 	[%r79], %r77;
	add.s32 	%r80, %r143, %r17;
	st.shared.u32 	[%r80], %r77;
	add.s32 	%r144, %r144, %r13;
	add.s32 	%r143, %r143, %r15;
	setp.lt.u32 	%p6, %r144, 128;
	@%p6 bra 	$L__BB0_6;
$L__BB0_7:
	mov.u32 	%r81, %ctaid.x;
	mov.u32 	%r22, %ntid.x;
	mad.lo.s32 	%r147, %r81, %r22, %r156;
	mov.u32 	%r82, %nctaid.x;
	mul.lo.s32 	%r24, %r82, %r22;
	setp.ge.s32 	%p7, %r147, %r62;
	@%p7 bra 	$L__BB0_14;
	add.s32 	%r83, %r147, %r24;
	max.s32 	%r84, %r62, %r83;
	setp.lt.s32 	%p8, %r83, %r62;
	selp.u32 	%r85, 1, 0, %p8;
	add.s32 	%r86, %r83, %r85;
	sub.s32 	%r87, %r84, %r86;
	div.u32 	%r88, %r87, %r24;
	add.s32 	%r25, %r88, %r85;
	and.b32  	%r89, %r25, 3;
	setp.eq.s32 	%p9, %r89, 3;
	@%p9 bra 	$L__BB0_11;
	add.s32 	%r90, %r25, 1;
	and.b32  	%r91, %r90, 3;
	neg.s32 	%r145, %r91;
$L__BB0_10:
	.pragma "nounroll";
	cvt.s64.s32 	%rd9, %r147;
	add.s64 	%rd10, %rd1, %rd9;
	ld.global.s8 	%rs1, [%rd10];
	mul.wide.s16 	%r92, %rs1, 4;
	mov.u32 	%r93, _ZZ20gpu_histogram_kernelPiPciE13histo_private;
	add.s32 	%r94, %r93, %r92;
	atom.shared.add.u32 	%r95, [%r94], 1;
	add.s32 	%r147, %r147, %r24;
	add.s32 	%r145, %r145, 1;
	setp.ne.s32 	%p10, %r145, 0;
	@%p10 bra 	$L__BB0_10;
$L__BB0_11:
	setp.lt.u32 	%p11, %r25, 3;
	@%p11 bra 	$L__BB0_14;
	mov.u32 	%r97, _ZZ20gpu_histogram_kernelPiPciE13histo_private;
	cvt.s64.s32 	%rd13, %r24;
	shl.b32 	%r109, %r24, 2;
$L__BB0_13:
	cvt.s64.s32 	%rd11, %r147;
	add.s64 	%rd12, %rd1, %rd11;
	ld.global.s8 	%rs2, [%rd12];
	mul.wide.s16 	%r96, %rs2, 4;
	add.s32 	%r98, %r97, %r96;
	atom.shared.add.u32 	%r99, [%r98], 1;
	add.s64 	%rd14, %rd12, %rd13;
	ld.global.s8 	%rs3, [%rd14];
	mul.wide.s16 	%r100, %rs3, 4;
	add.s32 	%r101, %r97, %r100;
	atom.shared.add.u32 	%r102, [%r101], 1;
	add.s64 	%rd15, %rd14, %rd13;
	ld.global.s8 	%rs4, [%rd15];
	mul.wide.s16 	%r103, %rs4, 4;
	add.s32 	%r104, %r97, %r103;
	atom.shared.add.u32 	%r105, [%r104], 1;
	add.s64 	%rd16, %rd15, %rd13;
	ld.global.s8 	%rs5, [%rd16];
	mul.wide.s16 	%r106, %rs5, 4;
	add.s32 	%r107, %r97, %r106;
	atom.shared.add.u32 	%r108, [%r107], 1;
	add.s32 	%r147, %r109, %r147;
	setp.lt.s32 	%p12, %r147, %r62;
	@%p12 bra 	$L__BB0_13;
$L__BB0_14:
	setp.gt.u32 	%p13, %r156, 127;
	bar.sync 	0;
	@%p13 bra 	$L__BB0_21;
	add.s32 	%r110, %r156, %r22;
	max.u32 	%r111, %r110, 128;
	setp.lt.u32 	%p14, %r110, 128;
	selp.u32 	%r112, 1, 0, %p14;
	add.s32 	%r113, %r110, %r112;
	sub.s32 	%r114, %r111, %r113;
	div.u32 	%r115, %r114, %r22;
	add.s32 	%r34, %r115, %r112;
	and.b32  	%r116, %r34, 3;
	setp.eq.s32 	%p15, %r116, 3;
	@%p15 bra 	$L__BB0_18;
	add.s32 	%r117, %r34, 1;
	and.b32  	%r118, %r117, 3;
	shl.b32 	%r119, %r156, 2;
	mov.u32 	%r120, _ZZ20gpu_histogram_kernelPiPciE13histo_private;
	add.s32 	%r150, %r120, %r119;
	shl.b32 	%r36, %r22, 2;
	mul.wide.u32 	%rd17, %r156, 4;
	add.s64 	%rd26, %rd2, %rd17;
	mul.wide.u32 	%rd4, %r22, 4;
	neg.s32 	%r149, %r118;
	mad.lo.s32 	%r156, %r22, %r118, %r156;
$L__BB0_17:
	.pragma "nounroll";
	ld.shared.u32 	%r121, [%r150];
	atom.global.add.u32 	%r122, [%rd26], %r121;
	add.s32 	%r150, %r150, %r36;
	add.s64 	%rd26, %rd26, %rd4;
	add.s32 	%r149, %r149, 1;
	setp.ne.s32 	%p16, %r149, 0;
	@%p16 bra 	$L__BB0_17;
$L__BB0_18:
	setp.lt.u32 	%p17, %r34, 3;
	@%p17 bra 	$L__BB0_21;
	shl.b32 	%r123, %r22, 1;
	add.s32 	%r155, %r156, %r123;
	shl.b32 	%r45, %r22, 2;
	mad.lo.s32 	%r154, %r22, 3, %r156;
	add.s32 	%r153, %r22, %r156;
	shl.b32 	%r124, %r156, 2;
	mov.u32 	%r125, _ZZ20gpu_histogram_kernelPiPciE13histo_private;
	add.s32 	%r152, %r125, %r124;
	shl.b32 	%r49, %r22, 4;
	shl.b32 	%r50, %r22, 3;
	mul.lo.s32 	%r51, %r22, 12;
$L__BB0_20:
	mul.wide.u32 	%rd18, %r156, 4;
	add.s64 	%rd19, %rd2, %rd18;
	ld.shared.u32 	%r126, [%r152];
	atom.global.add.u32 	%r127, [%rd19], %r126;
	add.s32 	%r128, %r156, %r22;
	mul.wide.u32 	%rd20, %r153, 4;
	add.s64 	%rd21, %rd2, %rd20;
	add.s32 	%r129, %r152, %r45;
	ld.shared.u32 	%r130, [%r129];
	atom.global.add.u32 	%r131, [%rd21], %r130;
	add.s32 	%r132, %r128, %r22;
	mul.wide.u32 	%rd22, %r155, 4;
	add.s64 	%rd23, %rd2, %rd22;
	add.s32 	%r133, %r152, %r50;
	ld.shared.u32 	%r134, [%r133];
	atom.global.add.u32 	%r135, [%rd23], %r134;
	add.s32 	%r136, %r132, %r22;
	mul.wide.u32 	%rd24, %r154, 4;
	add.s64 	%rd25, %rd2, %rd24;
	add.s32 	%r137, %r152, %r51;
	ld.shared.u32 	%r138, [%r137];
	atom.global.add.u32 	%r139, [%rd25], %r138;
	add.s32 	%r156, %r136, %r22;
	add.s32 	%r155, %r155, %r45;
	add.s32 	%r154, %r154, %r45;
	add.s32 	%r153, %r153, %r45;
	add.s32 	%r152, %r152, %r49;
	setp.lt.u32 	%p18, %r156, 128;
	@%p18 bra 	$L__BB0_20;
$L__BB0_21:
	ret;

}


// ===== COMPILED SASS (sm_100) =====

	.target	sm_100

	.elftype	@"ET_EXEC"


//--------------------- .note.nv.tkinfo           --------------------------
	.section	.note.nv.tkinfo,"",@"SHT_NOTE"
	.sectionflags	@"SHF_NOTE_NV_TKINFO"
	.tkinfo
        /*0018*/ 	.word	0x00000002
        /*0030*/ 	.string	""
        /*0030*/ 	.string	"ptxas"
        /*0030*/ 	.string	"Cuda compilation tools, release 13.0, V13.0.88"
        /*0030*/ 	.string	"Build cuda_13.0.r13.0/compiler.36424714_0"
        /*0030*/ 	.string	"-arch sm_100 -m 64 "



//--------------------- .note.nv.cuinfo           --------------------------
	.section	.note.nv.cuinfo,"",@"SHT_NOTE"
	.sectionflags	@"SHF_NOTE_NV_CUINFO"
        /*0018*/ 	.short	0x0002
        /*001a*/ 	.short	0x0064
        /*001c*/ 	.short	0x0082
	.zero		2


//--------------------- .nv.info                  --------------------------
	.section	.nv.info,"",@"SHT_CUDA_INFO"
	.align	4


	//----- nvinfo : EIATTR_REGCOUNT
	.align		4
        /*0000*/ 	.byte	0x04, 0x2f
        /*0002*/ 	.short	(.L_1 - .L_0)
	.align		4
.L_0:
        /*0004*/ 	.word	index@(_Z20gpu_histogram_kernelPiPci)
        /*0008*/ 	.word	0x0000001a


	//----- nvinfo : EIATTR_FRAME_SIZE
	.align		4
.L_1:
        /*000c*/ 	.byte	0x04, 0x11
        /*000e*/ 	.short	(.L_3 - .L_2)
	.align		4
.L_2:
        /*0010*/ 	.word	index@(_Z20gpu_histogram_kernelPiPci)
        /*0014*/ 	.word	0x00000000


	//----- nvinfo : EIATTR_MIN_STACK_SIZE
	.align		4
.L_3:
        /*0018*/ 	.byte	0x04, 0x12
        /*001a*/ 	.short	(.L_5 - .L_4)
	.align		4
.L_4:
        /*001c*/ 	.word	index@(_Z20gpu_histogram_kernelPiPci)
        /*0020*/ 	.word	0x00000000
.L_5:


//--------------------- .nv.compat                --------------------------
	.section	.nv.compat,"",@"SHT_CUDA_COMPAT_INFO"
	.align	4
        /*0000*/ 	.byte	0x02, 0x09, 0x00, 0x00, 0x02, 0x02, 0x01, 0x00, 0x02, 0x05, 0x05, 0x00, 0x03, 0x07, 0x01, 0x01
        /*0010*/ 	.byte	0x02, 0x03, 0x00, 0x00, 0x02, 0x06, 0x01, 0x00, 0x04, 0x0b, 0x08, 0x00, 0x09, 0x00, 0x00, 0x00
        /*0020*/ 	.byte	0x00, 0x00, 0x00, 0x00


//--------------------- .nv.info._Z20gpu_histogram_kernelPiPci --------------------------
	.section	.nv.info._Z20gpu_histogram_kernelPiPci,"",@"SHT_CUDA_INFO"
	.sectionflags	@""
	.align	4


	//----- nvinfo : EIATTR_CUDA_API_VERSION
	.align		4
        /*0000*/ 	.byte	0x04, 0x37
        /*0002*/ 	.short	(.L_7 - .L_6)
.L_6:
        /*0004*/ 	.word	0x00000082


	//----- nvinfo : EIATTR_KPARAM_INFO
	.align		4
.L_7:
        /*0008*/ 	.byte	0x04, 0x17
        /*000a*/ 	.short	(.L_9 - .L_8)
.L_8:
        /*000c*/ 	.word	0x00000000
        /*0010*/ 	.short	0x0002
        /*0012*/ 	.short	0x0010
        /*0014*/ 	.byte	0x00, 0xf0, 0x11, 0x00


	//----- nvinfo : EIATTR_KPARAM_INFO
	.align		4
.L_9:
        /*0018*/ 	.byte	0x04, 0x17
        /*001a*/ 	.short	(.L_11 - .L_10)
.L_10:
        /*001c*/ 	.word	0x00000000
        /*0020*/ 	.short	0x0001
        /*0022*/ 	.short	0x0008
        /*0024*/ 	.byte	0x00, 0xf5, 0x21, 0x00


	//----- nvinfo : EIATTR_KPARAM_INFO
	.align		4
.L_11:
        /*0028*/ 	.byte	0x04, 0x17
        /*002a*/ 	.short	(.L_13 - .L_12)
.L_12:
        /*002c*/ 	.word	0x00000000
        /*0030*/ 	.short	0x0000
        /*0032*/ 	.short	0x0000
        /*0034*/ 	.byte	0x00, 0xf5, 0x21, 0x00


	//----- nvinfo : EIATTR_SPARSE_MMA_MASK
	.align		4
.L_13:
        /*0038*/ 	.byte	0x03, 0x50
        /*003a*/ 	.short	0x0000


	//----- nvinfo : EIATTR_MAXREG_COUNT
	.align		4
        /*003c*/ 	.byte	0x03, 0x1b
        /*003e*/ 	.short	0x00ff


	//----- nvinfo : EIATTR_NUM_BARRIERS
	.align		4
        /*0040*/ 	.byte	0x02, 0x4c
        /*0042*/ 	.byte	0x01
	.zero		1


	//----- nvinfo : EIATTR_MERCURY_ISA_VERSION
	.align		4
        /*0044*/ 	.byte	0x03, 0x5f
        /*0046*/ 	.short	0x0101


	//----- nvinfo : EIATTR_VRC_CTA_INIT_COUNT
	.align		4
        /*0048*/ 	.byte	0x02, 0x4a
	.zero		1
	.zero		1


	//----- nvinfo : EIATTR_EXIT_INSTR_OFFSETS
	.align		4
        /*004c*/ 	.byte	0x04, 0x1c
        /*004e*/ 	.short	(.L_15 - .L_14)


	//   ....[0]....
.L_14:
        /*0050*/ 	.word	0x000009b0


	//   ....[1]....
        /*0054*/ 	.word	0x00000cb0


	//   ....[2]....
        /*0058*/ 	.word	0x00000eb0


	//----- nvinfo : EIATTR_CRS_STACK_SIZE
	.align		4
.L_15:
        /*005c*/ 	.byte	0x04, 0x1e
        /*005e*/ 	.short	(.L_17 - .L_16)
.L_16:
        /*0060*/ 	.word	0x00000000


	//----- nvinfo : EIATTR_CBANK_PARAM_SIZE
	.align		4
.L_17:
        /*0064*/ 	.byte	0x03, 0x19
        /*0066*/ 	.short	0x0014


	//----- nvinfo : EIATTR_PARAM_CBANK
	.align		4
        /*0068*/ 	.byte	0x04, 0x0a
        /*006a*/ 	.short	(.L_19 - .L_18)
	.align		4
.L_18:
        /*006c*/ 	.word	index@(.nv.constant0._Z20gpu_histogram_kernelPiPci)
        /*0070*/ 	.short	0x0380
        /*0072*/ 	.short	0x0014


	//----- nvinfo : EIATTR_SW_WAR
	.align		4
.L_19:
        /*0074*/ 	.byte	0x04, 0x36
        /*0076*/ 	.short	(.L_21 - .L_20)
.L_20:
        /*0078*/ 	.word	0x00000008
.L_21:


//--------------------- .nv.callgraph             --------------------------
	.section	.nv.callgraph,"",@"SHT_CUDA_CALLGRAPH"
	.align	4
	.sectionentsize	8
	.align		4
        /*0000*/ 	.word	0x00000000
	.align		4
        /*0004*/ 	.word	0xffffffff
	.align		4
        /*0008*/ 	.word	0x00000000
	.align		4
        /*000c*/ 	.word	0xfffffffe
	.align		4
        /*0010*/ 	.word	0x00000000
	.align		4
        /*0014*/ 	.word	0xfffffffd
	.align		4
        /*0018*/ 	.word	0x00000000
	.align		4
        /*001c*/ 	.word	0xfffffffc


//--------------------- .text._Z20gpu_histogram_kernelPiPci --------------------------
	.section	.text._Z20gpu_histogram_kernelPiPci,"ax",@progbits
	.align	128
        .global         _Z20gpu_histogram_kernelPiPci
        .type           _Z20gpu_histogram_kernelPiPci,@function
        .size           _Z20gpu_histogram_kernelPiPci,(.L_x_17 - _Z20gpu_histogram_kernelPiPci)
        .other          _Z20gpu_histogram_kernelPiPci,@"STO_CUDA_ENTRY STV_DEFAULT"
_Z20gpu_histogram_kernelPiPci:
.text._Z20gpu_histogram_kernelPiPci:
[----:B------:R-:W-:Y:S01]  /*0000*/  LDC R1, c[0x0][0x37c] ;  /* 0x0000df00ff017b82 */ /* 0x000fe20000000800 */
[----:B------:R-:W0:Y:S01]  /*0010*/  S2R R0, SR_TID.X ;  /* 0x0000000000007919 */ /* 0x000e220000002100 */
[----:B------:R-:W-:Y:S01]  /*0020*/  BSSY.RECONVERGENT B0, `(.L_x_0) ;  /* 0x0000040000007945 */ /* 0x000fe20003800200 */
[----:B0-----:R-:W-:-:S13]  /*0030*/  ISETP.GT.U32.AND P0, PT, R0, 0x7f, PT ;  /* 0x0000007f0000780c */ /* 0x001fda0003f04070 */
[----:B------:R-:W-:Y:S05]  /*0040*/  @P0 BRA `(.L_x_1) ;  /* 0x0000000000f40947 */ /* 0x000fea0003800000 */
[----:B------:R-:W0:Y:S01]  /*0050*/  LDC R10, c[0x0][0x360] ;  /* 0x0000d800ff0a7b82 */ /* 0x000e220000000800 */
[----:B------:R-:W-:Y:S01]  /*0060*/  BSSY.RECONVERGENT B1, `(.L_x_2) ;  /* 0x000002b000017945 */ /* 0x000fe20003800200 */
[----:B0-----:R-:W0:Y:S01]  /*0070*/  I2F.U32.RP R7, R10 ;  /* 0x0000000a00077306 */ /* 0x001e220000209000 */
[----:B------:R-:W-:Y:S01]  /*0080*/  IMAD.IADD R4, R0, 0x1, R10 ;  /* 0x0000000100047824 */ /* 0x000fe200078e020a */
[----:B------:R-:W-:-:S04]  /*0090*/  ISETP.NE.U32.AND P2, PT, R10, RZ, PT ;  /* 0x000000ff0a00720c */ /* 0x000fc80003f45070 */
[C---:B------:R-:W-:Y:S02]  /*00a0*/  ISETP.GE.U32.AND P0, PT, R4.reuse, 0x80, PT ;  /* 0x000000800400780c */ /* 0x040fe40003f06070 */
[----:B------:R-:W-:Y:S02]  /*00b0*/  VIMNMX.U32 R5, PT, PT, R4, 0x80, !PT ;  /* 0x0000008004057848 */ /* 0x000fe40007fe0000 */
[----:B------:R-:W-:-:S04]  /*00c0*/  SEL R6, RZ, 0x1, P0 ;  /* 0x00000001ff067807 */ /* 0x000fc80000000000 */
[----:B------:R-:W-:Y:S01]  /*00d0*/  IADD3 R5, PT, PT, R5, -R4, -R6 ;  /* 0x8000000405057210 */ /* 0x000fe20007ffe806 */
[----:B0-----:R-:W0:Y:S02]  /*00e0*/  MUFU.RCP R7, R7 ;  /* 0x0000000700077308 */ /* 0x001e240000001000 */
[----:B0-----:R-:W-:-:S06]  /*00f0*/  VIADD R2, R7, 0xffffffe ;  /* 0x0ffffffe07027836 */ /* 0x001fcc0000000000 */
[----:B------:R0:W1:Y:S02]  /*0100*/  F2I.FTZ.U32.TRUNC.NTZ R3, R2 ;  /* 0x0000000200037305 */ /* 0x000064000021f000 */
[----:B0-----:R-:W-:Y:S02]  /*0110*/  IMAD.MOV.U32 R2, RZ, RZ, RZ ;  /* 0x000000ffff027224 */ /* 0x001fe400078e00ff */
[----:B-1----:R-:W-:-:S04]  /*0120*/  IMAD.MOV R9, RZ, RZ, -R3 ;  /* 0x000000ffff097224 */ /* 0x002fc800078e0a03 */
[----:B------:R-:W-:-:S04]  /*0130*/  IMAD R9, R9, R10, RZ ;  /* 0x0000000a09097224 */ /* 0x000fc800078e02ff */
[----:B------:R-:W-:-:S06]  /*0140*/  IMAD.HI.U32 R8, R3, R9, R2 ;  /* 0x0000000903087227 */ /* 0x000fcc00078e0002 */
[----:B------:R-:W-:-:S05]  /*0150*/  IMAD.HI.U32 R3, R8, R5, RZ ;  /* 0x0000000508037227 */ /* 0x000fca00078e00ff */
[----:B------:R-:W-:-:S05]  /*0160*/  IADD3 R2, PT, PT, -R3, RZ, RZ ;  /* 0x000000ff03027210 */ /* 0x000fca0007ffe1ff */
[----:B------:R-:W-:-:S05]  /*0170*/  IMAD R5, R10, R2, R5 ;  /* 0x000000020a057224 */ /* 0x000fca00078e0205 */
[----:B------:R-:W-:-:S13]  /*0180*/  ISETP.GE.U32.AND P0, PT, R5, R10, PT ;  /* 0x0000000a0500720c */ /* 0x000fda0003f06070 */
[----:B------:R-:W-:Y:S02]  /*0190*/  @P0 IMAD.IADD R5, R5, 0x1, -R10 ;  /* 0x0000000105050824 */ /* 0x000fe400078e0a0a */
[----:B------:R-:W-:-:S03]  /*01a0*/  @P0 VIADD R3, R3, 0x1 ;  /* 0x0000000103030836 */ /* 0x000fc60000000000 */
[----:B------:R-:W-:-:S13]  /*01b0*/  ISETP.GE.U32.AND P1, PT, R5, R10, PT ;  /* 0x0000000a0500720c */ /* 0x000fda0003f26070 */
[----:B------:R-:W-:Y:S01]  /*01c0*/  @P1 VIADD R3, R3, 0x1 ;  /* 0x0000000103031836 */ /* 0x000fe20000000000 */
[----:B------:R-:W-:-:S05]  /*01d0*/  @!P2 LOP3.LUT R3, RZ, R10, RZ, 0x33, !PT ;  /* 0x0000000aff03a212 */ /* 0x000fca00078e33ff */
[----:B------:R-:W-:-:S05]  /*01e0*/  IMAD.IADD R3, R6, 0x1, R3 ;  /* 0x0000000106037824 */ /* 0x000fca00078e0203 */
[C---:B------:R-:W-:Y:S02]  /*01f0*/  LOP3.LUT R2, R3.reuse, 0x3, RZ, 0xc0, !PT ;  /* 0x0000000303027812 */ /* 0x040fe400078ec0ff */
[----:B------:R-:W-:Y:S02]  /*0200*/  ISETP.GE.U32.AND P1, PT, R3, 0x3, PT ;  /* 0x000000030300780c */ /* 0x000fe40003f26070 */
[----:B------:R-:W-:Y:S02]  /*0210*/  ISETP.NE.AND P0, PT, R2, 0x3, PT ;  /* 0x000000030200780c */ /* 0x000fe40003f05270 */
[----:B------:R-:W-:-:S11]  /*0220*/  MOV R2, R0 ;  /* 0x0000000000027202 */ /* 0x000fd60000000f00 */
[----:B------:R-:W-:Y:S05]  /*0230*/  @!P0 BRA `(.L_x_3) ;  /* 0x0000000000348947 */ /* 0x000fea0003800000 */
[----:B------:R-:W0:Y:S01]  /*0240*/  S2UR UR5, SR_CgaCtaId ;  /* 0x00000000000579c3 */ /* 0x000e220000008800 */
[----:B------:R-:W-:Y:S01]  /*0250*/  VIADD R2, R3, 0x1 ;  /* 0x0000000103027836 */ /* 0x000fe20000000000 */
[----:B------:R-:W-:-:S04]  /*0260*/  UMOV UR4, 0x400 ;  /* 0x0000040000047882 */ /* 0x000fc80000000000 */
[----:B------:R-:W-:-:S05]  /*0270*/  LOP3.LUT R3, R2, 0x3, RZ, 0xc0, !PT ;  /* 0x0000000302037812 */ /* 0x000fca00078ec0ff */
[----:B------:R-:W-:Y:S02]  /*0280*/  IMAD R2, R3, R10, R0 ;  /* 0x0000000a03027224 */ /* 0x000fe400078e0200 */
[----:B------:R-:W-:Y:S01]  /*0290*/  IMAD.MOV R4, RZ, RZ, -R3 ;  /* 0x000000ffff047224 */ /* 0x000fe200078e0a03 */
[----:B0-----:R-:W-:-:S06]  /*02a0*/  ULEA UR4, UR5, UR4, 0x18 ;  /* 0x0000000405047291 */ /* 0x001fcc000f8ec0ff */
[----:B------:R-:W-:-:S07]  /*02b0*/  LEA R3, R0, UR4, 0x2 ;  /* 0x0000000400037c11 */ /* 0x000fce000f8e10ff */
.L_x_4:
[----:B------:R-:W-:Y:S01]  /*02c0*/  VIADD R4, R4, 0x1 ;  /* 0x0000000104047836 */ /* 0x000fe20000000000 */
[----:B------:R0:W-:Y:S04]  /*02d0*/  STS [R3], RZ ;  /* 0x000000ff03007388 */ /* 0x0001e80000000800 */
[----:B------:R-:W-:Y:S01]  /*02e0*/  ISETP.NE.AND P0, PT, R4, RZ, PT ;  /* 0x000000ff0400720c */ /* 0x000fe20003f05270 */
[----:B0-----:R-:W-:-:S12]  /*02f0*/  IMAD R3, R10, 0x4, R3 ;  /* 0x000000040a037824 */ /* 0x001fd800078e0203 */
[----:B------:R-:W-:Y:S05]  /*0300*/  @P0 BRA `(.L_x_4) ;  /* 0xfffffffc00ec0947 */ /* 0x000fea000383ffff */
.L_x_3:
[----:B------:R-:W-:Y:S05]  /*0310*/  BSYNC.RECONVERGENT B1 ;  /* 0x0000000000017941 */ /* 0x000fea0003800200 */
.L_x_2:
[----:B------:R-:W-:Y:S05]  /*0320*/  @!P1 BRA `(.L_x_1) ;  /* 0x00000000003c9947 */ /* 0x000fea0003800000 */
[----:B------:R-:W0:Y:S01]  /*0330*/  S2UR UR5, SR_CgaCtaId ;  /* 0x00000000000579c3 */ /* 0x000e220000008800 */
[----:B------:R-:W-:Y:S02]  /*0340*/  UMOV UR4, 0x400 ;  /* 0x0000040000047882 */ /* 0x000fe40000000000 */
[----:B0-----:R-:W-:-:S06]  /*0350*/  ULEA UR4, UR5, UR4, 0x18 ;  /* 0x0000000405047291 */ /* 0x001fcc000f8ec0ff */
[----:B------:R-:W-:-:S07]  /*0360*/  LEA R3, R2, UR4, 0x2 ;  /* 0x0000000402037c11 */ /* 0x000fce000f8e10ff */
.L_x_5:
[C---:B------:R-:W-:Y:S01]  /*0370*/  LEA R4, R10.reuse, R3, 0x2 ;  /* 0x000000030a047211 */ /* 0x040fe200078e10ff */
[C-C-:B------:R-:W-:Y:S01]  /*0380*/  IMAD R5, R10.reuse, 0x8, R3.reuse ;  /* 0x000000080a057824 */ /* 0x140fe200078e0203 */
[----:B------:R0:W-:Y:S01]  /*0390*/  STS [R3], RZ ;  /* 0x000000ff03007388 */ /* 0x0001e20000000800 */
[C-C-:B------:R-:W-:Y:S02]  /*03a0*/  IMAD R6, R10.reuse, 0xc, R3.reuse ;  /* 0x0000000c0a067824 */ /* 0x140fe400078e0203 */
[----:B------:R-:W-:Y:S01]  /*03b0*/  IMAD R2, R10, 0x4, R2 ;  /* 0x000000040a027824 */ /* 0x000fe200078e0202 */
[----:B------:R1:W-:Y:S04]  /*03c0*/  STS [R4], RZ ;  /* 0x000000ff04007388 */ /* 0x0003e80000000800 */
[----:B------:R1:W-:Y:S01]  /*03d0*/  STS [R5], RZ ;  /* 0x000000ff05007388 */ /* 0x0003e20000000800 */
[----:B------:R-:W-:Y:S01]  /*03e0*/  ISETP.GE.U32.AND P0, PT, R2, 0x80, PT ;  /* 0x000000800200780c */ /* 0x000fe20003f06070 */
[----:B0-----:R-:W-:-:S02]  /*03f0*/  IMAD R3, R10, 0x10, R3 ;  /* 0x000000100a037824 */ /* 0x001fc400078e0203 */
[----:B------:R1:W-:Y:S10]  /*0400*/  STS [R6], RZ ;  /* 0x000000ff06007388 */ /* 0x0003f40000000800 */
[----:B-1----:R-:W-:Y:S05]  /*0410*/  @!P0 BRA `(.L_x_5) ;  /* 0xfffffffc00d48947 */ /* 0x002fea000383ffff */
.L_x_1:
[----:B------:R-:W-:Y:S05]  /*0420*/  BSYNC.RECONVERGENT B0 ;  /* 0x0000000000007941 */ /* 0x000fea0003800200 */
.L_x_0:
[----:B------:R-:W0:Y:S01]  /*0430*/  S2UR UR4, SR_CTAID.X ;  /* 0x00000000000479c3 */ /* 0x000e220000002500 */
[----:B------:R-:W1:Y:S01]  /*0440*/  LDCU UR8, c[0x0][0x390] ;  /* 0x00007200ff0877ac */ /* 0x000e620008000800 */
[----:B------:R-:W-:Y:S01]  /*0450*/  BSSY.RECONVERGENT B0, `(.L_x_6) ;  /* 0x0000053000007945 */ /* 0x000fe20003800200 */
[----:B------:R-:W2:Y:S05]  /*0460*/  LDCU.64 UR6, c[0x0][0x358] ;  /* 0x00006b00ff0677ac */ /* 0x000eaa0008000a00 */
[----:B------:R-:W0:Y:S01]  /*0470*/  LDC R3, c[0x0][0x360] ;  /* 0x0000d800ff037b82 */ /* 0x000e220000000800 */
[----:B------:R-:W3:Y:S01]  /*0480*/  LDCU.64 UR10, c[0x0][0x388] ;  /* 0x00007100ff0a77ac */ /* 0x000ee20008000a00 */
[----:B------:R-:W4:Y:S01]  /*0490*/  LDCU.64 UR12, c[0x0][0x388] ;  /* 0x00007100ff0c77ac */ /* 0x000f220008000a00 */
[----:B------:R-:W0:Y:S02]  /*04a0*/  LDCU UR5, c[0x0][0x370] ;  /* 0x00006e00ff0577ac */ /* 0x000e240008000800 */
[----:B0-----:R-:W-:-:S05]  /*04b0*/  IMAD R5, R3, UR4, R0 ;  /* 0x0000000403057c24 */ /* 0x001fca000f8e0200 */
[----:B-1----:R-:W-:-:S13]  /*04c0*/  ISETP.GE.AND P0, PT, R5, UR8, PT ;  /* 0x0000000805007c0c */ /* 0x002fda000bf06270 */
[----:B--234-:R-:W-:Y:S05]  /*04d0*/  @P0 BRA `(.L_x_7) ;  /* 0x0000000400280947 */ /* 0x01cfea0003800000 */
[----:B------:R-:W-:Y:S01]  /*04e0*/  IMAD R2, R3, UR5, RZ ;  /* 0x0000000503027c24 */ /* 0x000fe2000f8e02ff */
[----:B------:R-:W-:Y:S03]  /*04f0*/  BSSY.RECONVERGENT B1, `(.L_x_8) ;  /* 0x000002c000017945 */ /* 0x000fe60003800200 */
[----:B------:R-:W0:Y:S01]  /*0500*/  I2F.U32.RP R10, R2 ;  /* 0x00000002000a7306 */ /* 0x000e220000209000 */
[C---:B------:R-:W-:Y:S01]  /*0510*/  IMAD.IADD R4, R2.reuse, 0x1, R5 ;  /* 0x0000000102047824 */ /* 0x040fe200078e0205 */
[----:B------:R-:W-:Y:S02]  /*0520*/  IADD3 R11, PT, PT, RZ, -R2, RZ ;  /* 0x80000002ff0b7210 */ /* 0x000fe40007ffe0ff */
[----:B------:R-:W-:Y:S02]  /*0530*/  ISETP.NE.U32.AND P2, PT, R2, RZ, PT ;  /* 0x000000ff0200720c */ /* 0x000fe40003f45070 */
[----:B------:R-:W-:-:S02]  /*0540*/  ISETP.GE.AND P0, PT, R4, UR8, PT ;  /* 0x0000000804007c0c */ /* 0x000fc4000bf06270 */
[----:B------:R-:W-:Y:S02]  /*0550*/  VIMNMX R9, PT, PT, R4, UR8, !PT ;  /* 0x0000000804097c48 */ /* 0x000fe4000ffe0100 */
[----:B------:R-:W-:-:S04]  /*0560*/  SEL R8, RZ, 0x1, P0 ;  /* 0x00000001ff087807 */ /* 0x000fc80000000000 */
[----:B------:R-:W-:Y:S01]  /*0570*/  IADD3 R9, PT, PT, R9, -R4, -R8 ;  /* 0x8000000409097210 */ /* 0x000fe20007ffe808 */
[----:B0-----:R-:W0:Y:S02]  /*0580*/  MUFU.RCP R10, R10 ;  /* 0x0000000a000a7308 */ /* 0x001e240000001000 */
[----:B0-----:R-:W-:-:S06]  /*0590*/  VIADD R6, R10, 0xffffffe ;  /* 0x0ffffffe0a067836 */ /* 0x001fcc0000000000 */
[----:B------:R0:W1:Y:S02]  /*05a0*/  F2I.FTZ.U32.TRUNC.NTZ R7, R6 ;  /* 0x0000000600077305 */ /* 0x000064000021f000 */
[----:B0-----:R-:W-:Y:S02]  /*05b0*/  IMAD.MOV.U32 R6, RZ, RZ, RZ ;  /* 0x000000ffff067224 */ /* 0x001fe400078e00ff */
[----:B-1----:R-:W-:-:S04]  /*05c0*/  IMAD R11, R11, R7, RZ ;  /* 0x000000070b0b7224 */ /* 0x002fc800078e02ff */
[----:B------:R-:W-:-:S06]  /*05d0*/  IMAD.HI.U32 R10, R7, R11, R6 ;  /* 0x0000000b070a7227 */ /* 0x000fcc00078e0006 */
[----:B------:R-:W-:-:S04]  /*05e0*/  IMAD.HI.U32 R7, R10, R9, RZ ;  /* 0x000000090a077227 */ /* 0x000fc800078e00ff */
[----:B------:R-:W-:-:S04]  /*05f0*/  IMAD.MOV R4, RZ, RZ, -R7 ;  /* 0x000000ffff047224 */ /* 0x000fc800078e0a07 */
[----:B------:R-:W-:-:S05]  /*0600*/  IMAD R9, R2, R4, R9 ;  /* 0x0000000402097224 */ /* 0x000fca00078e0209 */
[----:B------:R-:W-:-:S13]  /*0610*/  ISETP.GE.U32.AND P0, PT, R9, R2, PT ;  /* 0x000000020900720c */ /* 0x000fda0003f06070 */
[----:B------:R-:W-:Y:S01]  /*0620*/  @P0 IMAD.IADD R9, R9, 0x1, -R2 ;  /* 0x0000000109090824 */ /* 0x000fe200078e0a02 */
[----:B------:R-:W-:-:S04]  /*0630*/  @P0 IADD3 R7, PT, PT, R7, 0x1, RZ ;  /* 0x0000000107070810 */ /* 0x000fc80007ffe0ff */
[----:B------:R-:W-:-:S13]  /*0640*/  ISETP.GE.U32.AND P1, PT, R9, R2, PT ;  /* 0x000000020900720c */ /* 0x000fda0003f26070 */
[----:B------:R-:W-:Y:S01]  /*0650*/  @P1 VIADD R7, R7, 0x1 ;  /* 0x0000000107071836 */ /* 0x000fe20000000000 */
[----:B------:R-:W-:-:S05]  /*0660*/  @!P2 LOP3.LUT R7, RZ, R2, RZ, 0x33, !PT ;  /* 0x00000002ff07a212 */ /* 0x000fca00078e33ff */
[----:B------:R-:W-:-:S05]  /*0670*/  IMAD.IADD R4, R8, 0x1, R7 ;  /* 0x0000000108047824 */ /* 0x000fca00078e0207 */
[C---:B------:R-:W-:Y:S02]  /*0680*/  LOP3.LUT R6, R4.reuse, 0x3, RZ, 0xc0, !PT ;  /* 0x0000000304067812 */ /* 0x040fe400078ec0ff */
[----:B------:R-:W-:Y:S02]  /*0690*/  ISETP.GE.U32.AND P0, PT, R4, 0x3, PT ;  /* 0x000000030400780c */ /* 0x000fe40003f06070 */
[----:B------:R-:W-:-:S13]  /*06a0*/  ISETP.NE.AND P1, PT, R6, 0x3, PT ;  /* 0x000000030600780c */ /* 0x000fda0003f25270 */
[----:B------:R-:W-:Y:S05]  /*06b0*/  @!P1 BRA `(.L_x_9) ;  /* 0x00000000003c9947 */ /* 0x000fea0003800000 */
[----:B------:R-:W0:Y:S01]  /*06c0*/  S2R R7, SR_CgaCtaId ;  /* 0x0000000000077919 */ /* 0x000e220000008800 */
[----:B------:R-:W-:Y:S01]  /*06d0*/  VIADD R4, R4, 0x1 ;  /* 0x0000000104047836 */ /* 0x000fe20000000000 */
[----:B------:R-:W-:-:S04]  /*06e0*/  MOV R6, 0x400 ;  /* 0x0000040000067802 */ /* 0x000fc80000000f00 */
[----:B------:R-:W-:-:S05]  /*06f0*/  LOP3.LUT R4, R4, 0x3, RZ, 0xc0, !PT ;  /* 0x0000000304047812 */ /* 0x000fca00078ec0ff */
[----:B------:R-:W-:Y:S01]  /*0700*/  IMAD.MOV R4, RZ, RZ, -R4 ;  /* 0x000000ffff047224 */ /* 0x000fe200078e0a04 */
[----:B0-----:R-:W-:-:S07]  /*0710*/  LEA R9, R7, R6, 0x18 ;  /* 0x0000000607097211 */ /* 0x001fce00078ec0ff */
.L_x_10:
[----:B------:R-:W-:-:S04]  /*0720*/  IADD3 R6, P1, PT, R5, UR10, RZ ;  /* 0x0000000a05067c10 */ /* 0x000fc8000ff3e0ff */
[----:B------:R-:W-:-:S05]  /*0730*/  LEA.HI.X.SX32 R7, R5, UR11, 0x1, P1 ;  /* 0x0000000b05077c11 */ /* 0x000fca00088f0eff */
[----:B------:R-:W2:Y:S01]  /*0740*/  LDG.E.S8 R6, desc[UR6][R6.64] ;  /* 0x0000000606067981 */ /* 0x000ea2000c1e1300 */
[----:B------:R-:W-:Y:S02]  /*0750*/  VIADD R4, R4, 0x1 ;  /* 0x0000000104047836 */ /* 0x000fe40000000000 */
[----:B------:R-:W-:-:S03]  /*0760*/  IMAD.IADD R5, R2, 0x1, R5 ;  /* 0x0000000102057824 */ /* 0x000fc600078e0205 */
[----:B------:R-:W-:Y:S02]  /*0770*/  ISETP.NE.AND P1, PT, R4, RZ, PT ;  /* 0x000000ff0400720c */ /* 0x000fe40003f25270 */
[----:B0-2---:R-:W-:-:S05]  /*0780*/  LEA R8, R6, R9, 0x2 ;  /* 0x0000000906087211 */ /* 0x005fca00078e10ff */
[----:B------:R0:W-:Y:S06]  /*0790*/  ATOMS.POPC.INC.32 RZ, [R8+URZ] ;  /* 0x0000000008ff7f8c */ /* 0x0001ec000d8000ff */
[----:B------:R-:W-:Y:S05]  /*07a0*/  @P1 BRA `(.L_x_10) ;  /* 0xfffffffc00dc1947 */ /* 0x000fea000383ffff */
.L_x_9:
[----:B------:R-:W-:Y:S05]  /*07b0*/  BSYNC.RECONVERGENT B1 ;  /* 0x0000000000017941 */ /* 0x000fea0003800200 */
.L_x_8:
[----:B------:R-:W-:Y:S05]  /*07c0*/  @!P0 BRA `(.L_x_7) ;  /* 0x00000000006c8947 */ /* 0x000fea0003800000 */
[----:B------:R-:W1:Y:S01]  /*07d0*/  S2R R7, SR_CgaCtaId ;  /* 0x0000000000077919 */ /* 0x000e620000008800 */
[----:B------:R-:W-:Y:S02]  /*07e0*/  MOV R4, 0x400 ;  /* 0x0000040000047802 */ /* 0x000fe40000000f00 */
[----:B------:R-:W-:Y:S02]  /*07f0*/  SHF.R.S32.HI R17, RZ, 0x1f, R2 ;  /* 0x0000001fff117819 */ /* 0x000fe40000011402 */
[----:B-1----:R-:W-:-:S07]  /*0800*/  LEA R19, R7, R4, 0x18 ;  /* 0x0000000407137211 */ /* 0x002fce00078ec0ff */
.L_x_11:
[----:B------:R-:W-:-:S04]  /*0810*/  IADD3 R12, P0, PT, R5, UR12, RZ ;  /* 0x0000000c050c7c10 */ /* 0x000fc8000ff1e0ff */
[----:B------:R-:W-:Y:S02]  /*0820*/  LEA.HI.X.SX32 R13, R5, UR13, 0x1, P0 ;  /* 0x0000000d050d7c11 */ /* 0x000fe400080f0eff */
[----:B------:R-:W-:-:S03]  /*0830*/  IADD3 R6, P0, PT, R2, R12, RZ ;  /* 0x0000000c02067210 */ /* 0x000fc60007f1e0ff */
[----:B------:R-:W2:Y:S02]  /*0840*/  LDG.E.S8 R12, desc[UR6][R12.64] ;  /* 0x000000060c0c7981 */ /* 0x000ea4000c1e1300 */
[----:B------:R-:W-:Y:S01]  /*0850*/  IMAD.X R7, R17, 0x1, R13, P0 ;  /* 0x0000000111077824 */ /* 0x000fe200000e060d */
[----:B0-----:R-:W-:-:S04]  /*0860*/  IADD3 R8, P0, PT, R2, R6, RZ ;  /* 0x0000000602087210 */ /* 0x001fc80007f1e0ff */
[----:B------:R-:W3:Y:S01]  /*0870*/  LDG.E.S8 R6, desc[UR6][R6.64] ;  /* 0x0000000606067981 */ /* 0x000ee2000c1e1300 */
[----:B------:R-:W-:Y:S01]  /*0880*/  IMAD.X R9, R17, 0x1, R7, P0 ;  /* 0x0000000111097824 */ /* 0x000fe200000e0607 */
[----:B------:R-:W-:-:S04]  /*0890*/  IADD3 R10, P0, PT, R2, R8, RZ ;  /* 0x00000008020a7210 */ /* 0x000fc80007f1e0ff */
[----:B------:R-:W-:Y:S01]  /*08a0*/  IADD3.X R11, PT, PT, R17, R9, RZ, P0, !PT ;  /* 0x00000009110b7210 */ /* 0x000fe200007fe4ff */
[----:B------:R-:W4:Y:S04]  /*08b0*/  LDG.E.S8 R8, desc[UR6][R8.64] ;  /* 0x0000000608087981 */ /* 0x000f28000c1e1300 */
[----:B------:R-:W5:Y:S01]  /*08c0*/  LDG.E.S8 R10, desc[UR6][R10.64] ;  /* 0x000000060a0a7981 */ /* 0x000f62000c1e1300 */
[----:B------:R-:W-:-:S05]  /*08d0*/  IMAD R5, R2, 0x4, R5 ;  /* 0x0000000402057824 */ /* 0x000fca00078e0205 */
[----:B------:R-:W-:Y:S01]  /*08e0*/  ISETP.GE.AND P0, PT, R5, UR8, PT ;  /* 0x0000000805007c0c */ /* 0x000fe2000bf06270 */
[----:B-12---:R-:W-:-:S05]  /*08f0*/  IMAD R4, R12, 0x4, R19 ;  /* 0x000000040c047824 */ /* 0x006fca00078e0213 */
[----:B------:R1:W-:Y:S01]  /*0900*/  ATOMS.POPC.INC.32 RZ, [R4+URZ] ;  /* 0x0000000004ff7f8c */ /* 0x0003e2000d8000ff */
[----:B---3--:R-:W-:-:S05]  /*0910*/  IMAD R14, R6, 0x4, R19 ;  /* 0x00000004060e7824 */ /* 0x008fca00078e0213 */
[----:B------:R1:W-:Y:S01]  /*0920*/  ATOMS.POPC.INC.32 RZ, [R14+URZ] ;  /* 0x000000000eff7f8c */ /* 0x0003e2000d8000ff */
[----:B----4-:R-:W-:Y:S01]  /*0930*/  IMAD R15, R8, 0x4, R19 ;  /* 0x00000004080f7824 */ /* 0x010fe200078e0213 */
[----:B-----5:R-:W-:-:S04]  /*0940*/  LEA R16, R10, R19, 0x2 ;  /* 0x000000130a107211 */ /* 0x020fc800078e10ff */
[----:B------:R1:W-:Y:S04]  /*0950*/  ATOMS.POPC.INC.32 RZ, [R15+URZ] ;  /* 0x000000000fff7f8c */ /* 0x0003e8000d8000ff */
[----:B------:R1:W-:Y:S01]  /*0960*/  ATOMS.POPC.INC.32 RZ, [R16+URZ] ;  /* 0x0000000010ff7f8c */ /* 0x0003e2000d8000ff */
[----:B------:R-:W-:Y:S05]  /*0970*/  @!P0 BRA `(.L_x_11) ;  /* 0xfffffffc00a48947 */ /* 0x000fea000383ffff */
.L_x_7:
[----:B------:R-:W-:Y:S05]  /*0980*/  BSYNC.RECONVERGENT B0 ;  /* 0x0000000000007941 */ /* 0x000fea0003800200 */
.L_x_6:
[----:B------:R-:W-:Y:S01]  /*0990*/  BAR.SYNC.DEFER_BLOCKING 0x0 ;  /* 0x0000000000007b1d */ /* 0x000fe20000010000 */
[----:B------:R-:W-:-:S13]  /*09a0*/  ISETP.GT.U32.AND P0, PT, R0, 0x7f, PT ;  /* 0x0000007f0000780c */ /* 0x000fda0003f04070 */
[----:B------:R-:W-:Y:S05]  /*09b0*/  @P0 EXIT ;  /* 0x000000000000094d */ /* 0x000fea0003800000 */
[----:B0-----:R-:W0:Y:S01]  /*09c0*/  I2F.U32.RP R8, R3 ;  /* 0x0000000300087306 */ /* 0x001e220000209000 */
[----:B------:R-:W-:Y:S01]  /*09d0*/  IADD3 R2, PT, PT, R0, R3, RZ ;  /* 0x0000000300027210 */ /* 0x000fe20007ffe0ff */
[----:B------:R-:W-:Y:S01]  /*09e0*/  BSSY.RECONVERGENT B0, `(.L_x_12) ;  /* 0x000002c000007945 */ /* 0x000fe20003800200 */
[----:B------:R-:W-:Y:S02]  /*09f0*/  ISETP.NE.U32.AND P2, PT, R3, RZ, PT ;  /* 0x000000ff0300720c */ /* 0x000fe40003f45070 */
[C---:B------:R-:W-:Y:S02]  /*0a00*/  ISETP.GE.U32.AND P0, PT, R2.reuse, 0x80, PT ;  /* 0x000000800200780c */ /* 0x040fe40003f06070 */
[----:B------:R-:W-:Y:S01]  /*0a10*/  VIMNMX.U32 R7, PT, PT, R2, 0x80, !PT ;  /* 0x0000008002077848 */ /* 0x000fe20007fe0000 */
[----:B0-----:R-:W1:Y:S02]  /*0a20*/  MUFU.RCP R8, R8 ;  /* 0x0000000800087308 */ /* 0x001e640000001000 */
[----:B-1----:R-:W-:-:S06]  /*0a30*/  VIADD R4, R8, 0xffffffe ;  /* 0x0ffffffe08047836 */ /* 0x002fcc0000000000 */
[----:B------:R0:W1:Y:S02]  /*0a40*/  F2I.FTZ.U32.TRUNC.NTZ R5, R4 ;  /* 0x0000000400057305 */ /* 0x000064000021f000 */
[----:B0-----:R-:W-:Y:S02]  /*0a50*/  IMAD.MOV.U32 R4, RZ, RZ, RZ ;  /* 0x000000ffff047224 */ /* 0x001fe400078e00ff */
[----:B-1----:R-:W-:-:S04]  /*0a60*/  IMAD.MOV R6, RZ, RZ, -R5 ;  /* 0x000000ffff067224 */ /* 0x002fc800078e0a05 */
[----:B------:R-:W-:Y:S01]  /*0a70*/  IMAD R9, R6, R3, RZ ;  /* 0x0000000306097224 */ /* 0x000fe200078e02ff */
[----:B------:R-:W-:-:S03]  /*0a80*/  SEL R6, RZ, 0x1, P0 ;  /* 0x00000001ff067807 */ /* 0x000fc60000000000 */
[----:B------:R-:W-:Y:S01]  /*0a90*/  IMAD.HI.U32 R5, R5, R9, R4 ;  /* 0x0000000905057227 */ /* 0x000fe200078e0004 */
[----:B------:R-:W-:-:S05]  /*0aa0*/  IADD3 R2, PT, PT, R7, -R2, -R6 ;  /* 0x8000000207027210 */ /* 0x000fca0007ffe806 */
        /* <DEDUP_REMOVED lines=14> */
[----:B------:R-:W0:Y:S01]  /*0b90*/  S2UR UR5, SR_CgaCtaId ;  /* 0x00000000000579c3 */ /* 0x000e220000008800 */
[----:B------:R-:W-:Y:S01]  /*0ba0*/  VIADD R2, R2, 0x1 ;  /* 0x0000000102027836 */ /* 0x000fe20000000000 */
[----:B------:R-:W-:-:S04]  /*0bb0*/  UMOV UR4, 0x400 ;  /* 0x0000040000047882 */ /* 0x000fc80000000000 */
[----:B------:R-:W-:Y:S02]  /*0bc0*/  LOP3.LUT R2, R2, 0x3, RZ, 0xc0, !PT ;  /* 0x0000000302027812 */ /* 0x000fe400078ec0ff */
[----:B------:R-:W1:Y:S02]  /*0bd0*/  LDC.64 R4, c[0x0][0x380] ;  /* 0x0000e000ff047b82 */ /* 0x000e640000000a00 */
[----:B------:R-:W-:Y:S01]  /*0be0*/  IADD3 R7, PT, PT, -R2, RZ, RZ ;  /* 0x000000ff02077210 */ /* 0x000fe20007ffe1ff */
[----:B0-----:R-:W-:-:S06]  /*0bf0*/  ULEA UR4, UR5, UR4, 0x18 ;  /* 0x0000000405047291 */ /* 0x001fcc000f8ec0ff */
[C---:B------:R-:W-:Y:S01]  /*0c00*/  LEA R6, R0.reuse, UR4, 0x2 ;  /* 0x0000000400067c11 */ /* 0x040fe2000f8e10ff */
[----:B-1----:R-:W-:-:S04]  /*0c10*/  IMAD.WIDE.U32 R4, R0, 0x4, R4 ;  /* 0x0000000400047825 */ /* 0x002fc800078e0004 */
[----:B------:R-:W-:-:S07]  /*0c20*/  IMAD R0, R2, R3, R0 ;  /* 0x0000000302007224 */ /* 0x000fce00078e0200 */
.L_x_14:
[----:B------:R0:W1:Y:S01]  /*0c30*/  LDS R9, [R6] ;  /* 0x0000000006097984 */ /* 0x0000620000000800 */
[----:B------:R-:W-:-:S05]  /*0c40*/  VIADD R7, R7, 0x1 ;  /* 0x0000000107077836 */ /* 0x000fca0000000000 */
[----:B------:R-:W-:Y:S01]  /*0c50*/  ISETP.NE.AND P0, PT, R7, RZ, PT ;  /* 0x000000ff0700720c */ /* 0x000fe20003f05270 */
[C---:B0-----:R-:W-:Y:S01]  /*0c60*/  IMAD R6, R3.reuse, 0x4, R6 ;  /* 0x0000000403067824 */ /* 0x041fe200078e0206 */
[----:B-1----:R0:W-:Y:S02]  /*0c70*/  REDG.E.ADD.STRONG.GPU desc[UR6][R4.64], R9 ;  /* 0x000000090400798e */ /* 0x0021e4000c12e106 */
[----:B0-----:R-:W-:-:S09]  /*0c80*/  IMAD.WIDE.U32 R4, R3, 0x4, R4 ;  /* 0x0000000403047825 */ /* 0x001fd200078e0004 */
[----:B------:R-:W-:Y:S05]  /*0c90*/  @P0 BRA `(.L_x_14) ;  /* 0xfffffffc00e40947 */ /* 0x000fea000383ffff */
.L_x_13:
[----:B------:R-:W-:Y:S05]  /*0ca0*/  BSYNC.RECONVERGENT B0 ;  /* 0x0000000000007941 */ /* 0x000fea0003800200 */
.L_x_12:
[----:B------:R-:W-:Y:S05]  /*0cb0*/  @!P1 EXIT ;  /* 0x000000000000994d */ /* 0x000fea0003800000 */
[----:B------:R-:W0:Y:S01]  /*0cc0*/  S2UR UR5, SR_CgaCtaId ;  /* 0x00000000000579c3 */ /* 0x000e220000008800 */
[----:B------:R-:W-:Y:S01]  /*0cd0*/  UMOV UR4, 0x400 ;  /* 0x0000040000047882 */ /* 0x000fe20000000000 */
[C-C-:B------:R-:W-:Y:S01]  /*0ce0*/  IMAD R2, R3.reuse, 0x2, R0.reuse ;  /* 0x0000000203027824 */ /* 0x140fe200078e0200 */
[----:B------:R-:W-:Y:S01]  /*0cf0*/  IADD3 R15, PT, PT, R0, R3, RZ ;  /* 0x00000003000f7210 */ /* 0x000fe20007ffe0ff */
[----:B------:R-:W-:-:S04]  /*0d00*/  IMAD R14, R3, 0x3, R0 ;  /* 0x00000003030e7824 */ /* 0x000fc800078e0200 */
[----:B------:R-:W1:Y:S01]  /*0d10*/  LDC.64 R4, c[0x0][0x380] ;  /* 0x0000e000ff047b82 */ /* 0x000e620000000a00 */
[----:B0-----:R-:W-:-:S06]  /*0d20*/  ULEA UR4, UR5, UR4, 0x18 ;  /* 0x0000000405047291 */ /* 0x001fcc000f8ec0ff */
[----:B------:R-:W-:-:S07]  /*0d30*/  LEA R16, R0, UR4, 0x2 ;  /* 0x0000000400107c11 */ /* 0x000fce000f8e10ff */
.L_x_15:
[C-C-:B------:R-:W-:Y:S01]  /*0d40*/  IMAD R18, R3.reuse, 0x4, R16.reuse ;  /* 0x0000000403127824 */ /* 0x140fe200078e0210 */
[----:B0-----:R0:W2:Y:S01]  /*0d50*/  LDS R17, [R16] ;  /* 0x0000000010117984 */ /* 0x0010a20000000800 */
[C-C-:B------:R-:W-:Y:S02]  /*0d60*/  IMAD R20, R3.reuse, 0x8, R16.reuse ;  /* 0x0000000803147824 */ /* 0x140fe400078e0210 */
[----:B------:R-:W-:Y:S01]  /*0d70*/  IMAD R22, R3, 0xc, R16 ;  /* 0x0000000c03167824 */ /* 0x000fe200078e0210 */
[----:B------:R-:W3:Y:S01]  /*0d80*/  LDS R19, [R18] ;  /* 0x0000000012137984 */ /* 0x000ee20000000800 */
[----:B-1----:R-:W-:-:S03]  /*0d90*/  IMAD.WIDE.U32 R6, R0, 0x4, R4 ;  /* 0x0000000400067825 */ /* 0x002fc600078e0004 */
[----:B------:R-:W1:Y:S01]  /*0da0*/  LDS R21, [R20] ;  /* 0x0000000014157984 */ /* 0x000e620000000800 */
[----:B------:R-:W-:-:S03]  /*0db0*/  IMAD.WIDE.U32 R8, R15, 0x4, R4 ;  /* 0x000000040f087825 */ /* 0x000fc600078e0004 */
[----:B------:R-:W4:Y:S01]  /*0dc0*/  LDS R23, [R22] ;  /* 0x0000000016177984 */ /* 0x000f220000000800 */
[----:B------:R-:W-:Y:S01]  /*0dd0*/  IADD3 R0, PT, PT, R3, R0, R3 ;  /* 0x0000000003007210 */ /* 0x000fe20007ffe003 */
[----:B------:R-:W-:-:S03]  /*0de0*/  IMAD.WIDE.U32 R10, R2, 0x4, R4 ;  /* 0x00000004020a7825 */ /* 0x000fc600078e0004 */
[----:B------:R-:W-:Y:S01]  /*0df0*/  IADD3 R0, PT, PT, R3, R0, R3 ;  /* 0x0000000003007210 */ /* 0x000fe20007ffe003 */
[----:B------:R-:W-:-:S03]  /*0e00*/  IMAD.WIDE.U32 R12, R14, 0x4, R4 ;  /* 0x000000040e0c7825 */ /* 0x000fc600078e0004 */
[----:B------:R-:W-:Y:S01]  /*0e10*/  ISETP.GE.U32.AND P0, PT, R0, 0x80, PT ;  /* 0x000000800000780c */ /* 0x000fe20003f06070 */
[C---:B------:R-:W-:Y:S01]  /*0e20*/  IMAD R2, R3.reuse, 0x4, R2 ;  /* 0x0000000403027824 */ /* 0x040fe200078e0202 */
[C---:B------:R-:W-:Y:S01]  /*0e30*/  LEA R14, R3.reuse, R14, 0x2 ;  /* 0x0000000e030e7211 */ /* 0x040fe200078e10ff */
[C---:B------:R-:W-:Y:S02]  /*0e40*/  IMAD R15, R3.reuse, 0x4, R15 ;  /* 0x00000004030f7824 */ /* 0x040fe400078e020f */
[----:B0-----:R-:W-:Y:S01]  /*0e50*/  IMAD R16, R3, 0x10, R16 ;  /* 0x0000001003107824 */ /* 0x001fe200078e0210 */
[----:B--2---:R0:W-:Y:S04]  /*0e60*/  REDG.E.ADD.STRONG.GPU desc[UR6][R6.64], R17 ;  /* 0x000000110600798e */ /* 0x0041e8000c12e106 */
[----:B---3--:R0:W-:Y:S04]  /*0e70*/  REDG.E.ADD.STRONG.GPU desc[UR6][R8.64], R19 ;  /* 0x000000130800798e */ /* 0x0081e8000c12e106 */
[----:B-1----:R0:W-:Y:S04]  /*0e80*/  REDG.E.ADD.STRONG.GPU desc[UR6][R10.64], R21 ;  /* 0x000000150a00798e */ /* 0x0021e8000c12e106 */
[----:B----4-:R0:W-:Y:S01]  /*0e90*/  REDG.E.ADD.STRONG.GPU desc[UR6][R12.64], R23 ;  /* 0x000000170c00798e */ /* 0x0101e2000c12e106 */
[----:B------:R-:W-:Y:S05]  /*0ea0*/  @!P0 BRA `(.L_x_15) ;  /* 0xfffffffc00a48947 */ /* 0x000fea000383ffff */
[----:B------:R-:W-:Y:S05]  /*0eb0*/  EXIT ;  /* 0x000000000000794d */ /* 0x000fea0003800000 */
.L_x_16:
[----:B------:R-:W-:-:S00]  /*0ec0*/  BRA `(.L_x_16) ;  /* 0xfffffffc00fc7947 */ /* 0x000fc0000383ffff */
[----:B------:R-:W-:-:S00]  /*0ed0*/  NOP ;  /* 0x0000000000007918 */ /* 0x000fc00000000000 */
        /* <DEDUP_REMOVED lines=10> */
.L_x_17:


//--------------------- .nv.shared._Z20gpu_histogram_kernelPiPci --------------------------
	.section	.nv.shared._Z20gpu_histogram_kernelPiPci,"aw",@nobits
	.sectionflags	@""
	.align	4
.nv.shared._Z20gpu_histogram_kernelPiPci:
	.zero		1536


//--------------------- .nv.shared.reserved.0     --------------------------
	.section	.nv.shared.reserved.0,"aw",@nobits
	.weak		__nv_reservedSMEM_offset_0_alias
	.size		__nv_reservedSMEM_offset_0_alias, 0, 64
	.other		__nv_reservedSMEM_offset_0_alias,@"STO_CUDA_RESERVED_SHARED STV_DEFAULT"
__nv_reservedSMEM_offset_0_alias:
	.zero		0
	.zero		64


//--------------------- .nv.constant0._Z20gpu_histogram_kernelPiPci --------------------------
	.section	.nv.constant0._Z20gpu_histogram_kernelPiPci,"a",@progbits
	.sectionflags	@""
	.align	4
.nv.constant0._Z20gpu_histogram_kernelPiPci:
	.zero		916


//--------------------- SYMBOLS --------------------------

	.type		.nv.reservedSmem.offset0,@object
	.size		.nv.reservedSmem.offset0,0x4
	.type		.nv.reservedSmem.cap,@object
	.size		.nv.reservedSmem.cap,0x4
